//
// Generated by NVIDIA NVVM Compiler
//
// Compiler Build ID: CL-36424714
// Cuda compilation tools, release 13.0, V13.0.88
// Based on NVVM 20.0.0
//

.version 9.0
.target sm_100
.address_size 64

	// .globl	_Z7oneCelliPcS_S_

.visible .entry _Z7oneCelliPcS_S_(
	.param .u32 _Z7oneCelliPcS_S__param_0,
	.param .u64 .ptr .align 1 _Z7oneCelliPcS_S__param_1,
	.param .u64 .ptr .align 1 _Z7oneCelliPcS_S__param_2,
	.param .u64 .ptr .align 1 _Z7oneCelliPcS_S__param_3
)
{
	.reg .pred 	%p<13>;
	.reg .b16 	%rs<39>;
	.reg .b32 	%r<43>;
	.reg .b64 	%rd<53>;

	ld.param.u32 	%r5, [_Z7oneCelliPcS_S__param_0];
	ld.param.u64 	%rd4, [_Z7oneCelliPcS_S__param_1];
	ld.param.u64 	%rd5, [_Z7oneCelliPcS_S__param_2];
	ld.param.u64 	%rd6, [_Z7oneCelliPcS_S__param_3];
	cvta.to.global.u64 	%rd1, %rd6;
	cvta.to.global.u64 	%rd2, %rd5;
	mov.u32 	%r6, %ctaid.y;
	mov.u32 	%r7, %ntid.y;
	mov.u32 	%r8, %tid.y;
	mad.lo.s32 	%r1, %r6, %r7, %r8;
	mov.u32 	%r9, %ctaid.x;
	mov.u32 	%r10, %ntid.x;
	mov.u32 	%r11, %tid.x;
	mad.lo.s32 	%r2, %r9, %r10, %r11;
	max.s32 	%r12, %r1, %r2;
	setp.ge.s32 	%p1, %r12, %r5;
	@%p1 bra 	$L__BB0_6;
	cvta.to.global.u64 	%rd7, %rd4;
	mul.lo.s32 	%r3, %r1, %r5;
	add.s32 	%r4, %r3, %r2;
	cvt.s64.s32 	%rd8, %r4;
	add.s64 	%rd3, %rd7, %rd8;
	ld.global.u8 	%rs1, [%rd3];
	setp.ne.s16 	%p2, %rs1, 0;
	@%p2 bra 	$L__BB0_4;
	add.s64 	%rd32, %rd2, %rd8;
	ld.global.u8 	%rs21, [%rd32];
	setp.ne.s16 	%p8, %rs21, 3;
	@%p8 bra 	$L__BB0_6;
	mov.b16 	%rs22, 1;
	st.global.u8 	[%rd3], %rs22;
	setp.eq.s32 	%p9, %r2, 0;
	selp.b32 	%r28, %r5, %r2, %p9;
	add.s32 	%r29, %r5, -1;
	setp.eq.s32 	%p10, %r2, %r29;
	add.s32 	%r30, %r2, 1;
	selp.b32 	%r31, 0, %r30, %p10;
	setp.eq.s32 	%p11, %r1, 0;
	selp.b32 	%r32, %r5, %r1, %p11;
	add.s32 	%r33, %r32, -1;
	setp.eq.s32 	%p12, %r1, %r29;
	add.s32 	%r34, %r1, 1;
	selp.b32 	%r35, 0, %r34, %p12;
	mul.lo.s32 	%r36, %r33, %r5;
	cvt.s64.s32 	%rd33, %r36;
	cvt.s64.s32 	%rd34, %r28;
	add.s64 	%rd35, %rd33, %rd34;
	add.s64 	%rd36, %rd1, %rd35;
	ld.global.u8 	%rs23, [%rd36+-1];
	add.s16 	%rs24, %rs23, 1;
	st.global.u8 	[%rd36+-1], %rs24;
	add.s32 	%r37, %r36, %r2;
	cvt.s64.s32 	%rd37, %r37;
	add.s64 	%rd38, %rd1, %rd37;
	ld.global.u8 	%rs25, [%rd38];
	add.s16 	%rs26, %rs25, 1;
	st.global.u8 	[%rd38], %rs26;
	add.s32 	%r38, %r36, %r31;
	cvt.s64.s32 	%rd39, %r38;
	add.s64 	%rd40, %rd1, %rd39;
	ld.global.u8 	%rs27, [%rd40];
	add.s16 	%rs28, %rs27, 1;
	st.global.u8 	[%rd40], %rs28;
	cvt.s64.s32 	%rd41, %r3;
	add.s64 	%rd42, %rd34, %rd41;
	add.s64 	%rd43, %rd1, %rd42;
	ld.global.u8 	%rs29, [%rd43+-1];
	add.s16 	%rs30, %rs29, 1;
	st.global.u8 	[%rd43+-1], %rs30;
	add.s32 	%r39, %r31, %r3;
	cvt.s64.s32 	%rd44, %r39;
	add.s64 	%rd45, %rd1, %rd44;
	ld.global.u8 	%rs31, [%rd45];
	add.s16 	%rs32, %rs31, 1;
	st.global.u8 	[%rd45], %rs32;
	mul.lo.s32 	%r40, %r35, %r5;
	cvt.s64.s32 	%rd46, %r40;
	add.s64 	%rd47, %rd46, %rd34;
	add.s64 	%rd48, %rd1, %rd47;
	ld.global.u8 	%rs33, [%rd48+-1];
	add.s16 	%rs34, %rs33, 1;
	st.global.u8 	[%rd48+-1], %rs34;
	add.s32 	%r41, %r40, %r2;
	cvt.s64.s32 	%rd49, %r41;
	add.s64 	%rd50, %rd1, %rd49;
	ld.global.u8 	%rs35, [%rd50];
	add.s16 	%rs36, %rs35, 1;
	st.global.u8 	[%rd50], %rs36;
	add.s32 	%r42, %r40, %r31;
	cvt.s64.s32 	%rd51, %r42;
	add.s64 	%rd52, %rd1, %rd51;
	ld.global.u8 	%rs37, [%rd52];
	add.s16 	%rs38, %rs37, 1;
	st.global.u8 	[%rd52], %rs38;
	bra.uni 	$L__BB0_6;
$L__BB0_4:
	add.s64 	%rd10, %rd2, %rd8;
	ld.global.u8 	%rs2, [%rd10];
	and.b16  	%rs3, %rs2, 254;
	setp.eq.s16 	%p3, %rs3, 2;
	@%p3 bra 	$L__BB0_6;
	mov.b16 	%rs4, 0;
	st.global.u8 	[%rd3], %rs4;
	setp.eq.s32 	%p4, %r2, 0;
	selp.b32 	%r13, %r5, %r2, %p4;
	add.s32 	%r14, %r5, -1;
	setp.eq.s32 	%p5, %r2, %r14;
	add.s32 	%r15, %r2, 1;
	selp.b32 	%r16, 0, %r15, %p5;
	setp.eq.s32 	%p6, %r1, 0;
	selp.b32 	%r17, %r5, %r1, %p6;
	add.s32 	%r18, %r17, -1;
	setp.eq.s32 	%p7, %r1, %r14;
	add.s32 	%r19, %r1, 1;
	selp.b32 	%r20, 0, %r19, %p7;
	mul.lo.s32 	%r21, %r18, %r5;
	cvt.s64.s32 	%rd11, %r21;
	cvt.s64.s32 	%rd12, %r13;
	add.s64 	%rd13, %rd11, %rd12;
	add.s64 	%rd14, %rd1, %rd13;
	ld.global.u8 	%rs5, [%rd14+-1];
	add.s16 	%rs6, %rs5, -1;
	st.global.u8 	[%rd14+-1], %rs6;
	add.s32 	%r22, %r21, %r2;
	cvt.s64.s32 	%rd15, %r22;
	add.s64 	%rd16, %rd1, %rd15;
	ld.global.u8 	%rs7, [%rd16];
	add.s16 	%rs8, %rs7, -1;
	st.global.u8 	[%rd16], %rs8;
	add.s32 	%r23, %r21, %r16;
	cvt.s64.s32 	%rd17, %r23;
	add.s64 	%rd18, %rd1, %rd17;
	ld.global.u8 	%rs9, [%rd18];
	add.s16 	%rs10, %rs9, -1;
	st.global.u8 	[%rd18], %rs10;
	cvt.s64.s32 	%rd19, %r3;
	add.s64 	%rd20, %rd12, %rd19;
	add.s64 	%rd21, %rd1, %rd20;
	ld.global.u8 	%rs11, [%rd21+-1];
	add.s16 	%rs12, %rs11, -1;
	st.global.u8 	[%rd21+-1], %rs12;
	add.s32 	%r24, %r16, %r3;
	cvt.s64.s32 	%rd22, %r24;
	add.s64 	%rd23, %rd1, %rd22;
	ld.global.u8 	%rs13, [%rd23];
	add.s16 	%rs14, %rs13, -1;
	st.global.u8 	[%rd23], %rs14;
	mul.lo.s32 	%r25, %r20, %r5;
	cvt.s64.s32 	%rd24, %r25;
	add.s64 	%rd25, %rd24, %rd12;
	add.s64 	%rd26, %rd1, %rd25;
	ld.global.u8 	%rs15, [%rd26+-1];
	add.s16 	%rs16, %rs15, -1;
	st.global.u8 	[%rd26+-1], %rs16;
	add.s32 	%r26, %r25, %r2;
	cvt.s64.s32 	%rd27, %r26;
	add.s64 	%rd28, %rd1, %rd27;
	ld.global.u8 	%rs17, [%rd28];
	add.s16 	%rs18, %rs17, -1;
	st.global.u8 	[%rd28], %rs18;
	add.s32 	%r27, %r25, %r16;
	cvt.s64.s32 	%rd29, %r27;
	add.s64 	%rd30, %rd1, %rd29;
	ld.global.u8 	%rs19, [%rd30];
	add.s16 	%rs20, %rs19, -1;
	st.global.u8 	[%rd30], %rs20;
$L__BB0_6:
	ret;

}


// ===== COMPILED SASS (sm_100) =====

	.target	sm_100

	.elftype	@"ET_EXEC"


//--------------------- .note.nv.tkinfo           --------------------------
	.section	.note.nv.tkinfo,"",@"SHT_NOTE"
	.sectionflags	@"SHF_NOTE_NV_TKINFO"
	.tkinfo
        /*0018*/ 	.word	0x00000002
        /*0030*/ 	.string	""
        /*0030*/ 	.string	"ptxas"
        /*0030*/ 	.string	"Cuda compilation tools, release 13.0, V13.0.88"
        /*0030*/ 	.string	"Build cuda_13.0.r13.0/compiler.36424714_0"
        /*0030*/ 	.string	"-arch sm_100 -m 64 "



//--------------------- .note.nv.cuinfo           --------------------------
	.section	.note.nv.cuinfo,"",@"SHT_NOTE"
	.sectionflags	@"SHF_NOTE_NV_CUINFO"
        /*0018*/ 	.short	0x0002
        /*001a*/ 	.short	0x0064
        /*001c*/ 	.short	0x0082
	.zero		2


//--------------------- .nv.info                  --------------------------
	.section	.nv.info,"",@"SHT_CUDA_INFO"
	.align	4


	//----- nvinfo : EIATTR_REGCOUNT
	.align		4
        /*0000*/ 	.byte	0x04, 0x2f
        /*0002*/ 	.short	(.L_1 - .L_0)
	.align		4
.L_0:
        /*0004*/ 	.word	index@(_Z7oneCelliPcS_S_)
        /*0008*/ 	.word	0x00000014


	//----- nvinfo : EIATTR_FRAME_SIZE
	.align		4
.L_1:
        /*000c*/ 	.byte	0x04, 0x11
        /*000e*/ 	.short	(.L_3 - .L_2)
	.align		4
.L_2:
        /*0010*/ 	.word	index@(_Z7oneCelliPcS_S_)
        /*0014*/ 	.word	0x00000000


	//----- nvinfo : EIATTR_MIN_STACK_SIZE
	.align		4
.L_3:
        /*0018*/ 	.byte	0x04, 0x12
        /*001a*/ 	.short	(.L_5 - .L_4)
	.align		4
.L_4:
        /*001c*/ 	.word	index@(_Z7oneCelliPcS_S_)
        /*0020*/ 	.word	0x00000000
.L_5:


//--------------------- .nv.compat                --------------------------
	.section	.nv.compat,"",@"SHT_CUDA_COMPAT_INFO"
	.align	4
        /*0000*/ 	.byte	0x02, 0x09, 0x00, 0x00, 0x02, 0x02, 0x01, 0x00, 0x02, 0x05, 0x05, 0x00, 0x03, 0x07, 0x01, 0x01
        /*0010*/ 	.byte	0x02, 0x03, 0x00, 0x00, 0x02, 0x06, 0x01, 0x00, 0x04, 0x0b, 0x08, 0x00, 0x09, 0x00, 0x00, 0x00
        /*0020*/ 	.byte	0x00, 0x00, 0x00, 0x00


//--------------------- .nv.info._Z7oneCelliPcS_S_ --------------------------
	.section	.nv.info._Z7oneCelliPcS_S_,"",@"SHT_CUDA_INFO"
	.sectionflags	@""
	.align	4


	//----- nvinfo : EIATTR_CUDA_API_VERSION
	.align		4
        /*0000*/ 	.byte	0x04, 0x37
        /*0002*/ 	.short	(.L_7 - .L_6)
.L_6:
        /*0004*/ 	.word	0x00000082


	//----- nvinfo : EIATTR_KPARAM_INFO
	.align		4
.L_7:
        /*0008*/ 	.byte	0x04, 0x17
        /*000a*/ 	.short	(.L_9 - .L_8)
.L_8:
        /*000c*/ 	.word	0x00000000
        /*0010*/ 	.short	0x0003
        /*0012*/ 	.short	0x0018
        /*0014*/ 	.byte	0x00, 0xf5, 0x21, 0x00


	//----- nvinfo : EIATTR_KPARAM_INFO
	.align		4
.L_9:
        /*0018*/ 	.byte	0x04, 0x17
        /*001a*/ 	.short	(.L_11 - .L_10)
.L_10:
        /*001c*/ 	.word	0x00000000
        /*0020*/ 	.short	0x0002
        /*0022*/ 	.short	0x0010
        /*0024*/ 	.byte	0x00, 0xf5, 0x21, 0x00


	//----- nvinfo : EIATTR_KPARAM_INFO
	.align		4
.L_11:
        /*0028*/ 	.byte	0x04, 0x17
        /*002a*/ 	.short	(.L_13 - .L_12)
.L_12:
        /*002c*/ 	.word	0x00000000
        /*0030*/ 	.short	0x0001
        /*0032*/ 	.short	0x0008
        /*0034*/ 	.byte	0x00, 0xf5, 0x21, 0x00


	//----- nvinfo : EIATTR_KPARAM_INFO
	.align		4
.L_13:
        /*0038*/ 	.byte	0x04, 0x17
        /*003a*/ 	.short	(.L_15 - .L_14)
.L_14:
        /*003c*/ 	.word	0x00000000
        /*0040*/ 	.short	0x0000
        /*0042*/ 	.short	0x0000
        /*0044*/ 	.byte	0x00, 0xf0, 0x11, 0x00


	//----- nvinfo : EIATTR_SPARSE_MMA_MASK
	.align		4
.L_15:
        /*0048*/ 	.byte	0x03, 0x50
        /*004a*/ 	.short	0x0000


	//----- nvinfo : EIATTR_MAXREG_COUNT
	.align		4
        /*004c*/ 	.byte	0x03, 0x1b
        /*004e*/ 	.short	0x00ff


	//----- nvinfo : EIATTR_MERCURY_ISA_VERSION
	.align		4
        /*0050*/ 	.byte	0x03, 0x5f
        /*0052*/ 	.short	0x0101


	//----- nvinfo : EIATTR_VRC_CTA_INIT_COUNT
	.align		4
        /*0054*/ 	.byte	0x02, 0x4a
	.zero		1
	.zero		1


	//----- nvinfo : EIATTR_EXIT_INSTR_OFFSETS
	.align		4
        /*0058*/ 	.byte	0x04, 0x1c
        /*005a*/ 	.short	(.L_17 - .L_16)


	//   ....[0]....
.L_16:
        /*005c*/ 	.word	0x000000c0


	//   ....[1]....
        /*0060*/ 	.word	0x000001c0


	//   ....[2]....
        /*0064*/ 	.word	0x000005f0


	//   ....[3]....
        /*0068*/ 	.word	0x00000660


	//   ....[4]....
        /*006c*/ 	.word	0x00000a80


	//----- nvinfo : EIATTR_CRS_STACK_SIZE
	.align		4
.L_17:
        /*0070*/ 	.byte	0x04, 0x1e
        /*0072*/ 	.short	(.L_19 - .L_18)
.L_18:
        /*0074*/ 	.word	0x00000000


	//----- nvinfo : EIATTR_CBANK_PARAM_SIZE
	.align		4
.L_19:
        /*0078*/ 	.byte	0x03, 0x19
        /*007a*/ 	.short	0x0020


	//----- nvinfo : EIATTR_PARAM_CBANK
	.align		4
        /*007c*/ 	.byte	0x04, 0x0a
        /*007e*/ 	.short	(.L_21 - .L_20)
	.align		4
.L_20:
        /*0080*/ 	.word	index@(.nv.constant0._Z7oneCelliPcS_S_)
        /*0084*/ 	.short	0x0380
        /*0086*/ 	.short	0x0020


	//----- nvinfo : EIATTR_SW_WAR
	.align		4
.L_21:
        /*0088*/ 	.byte	0x04, 0x36
        /*008a*/ 	.short	(.L_23 - .L_22)
.L_22:
        /*008c*/ 	.word	0x00000008
.L_23:


//--------------------- .nv.callgraph             --------------------------
	.section	.nv.callgraph,"",@"SHT_CUDA_CALLGRAPH"
	.align	4
	.sectionentsize	8
	.align		4
        /*0000*/ 	.word	0x00000000
	.align		4
        /*0004*/ 	.word	0xffffffff
	.align		4
        /*0008*/ 	.word	0x00000000
	.align		4
        /*000c*/ 	.word	0xfffffffe
	.align		4
        /*0010*/ 	.word	0x00000000
	.align		4
        /*0014*/ 	.word	0xfffffffd
	.align		4
        /*0018*/ 	.word	0x00000000
	.align		4
        /*001c*/ 	.word	0xfffffffc


//--------------------- .text._Z7oneCelliPcS_S_   --------------------------
	.section	.text._Z7oneCelliPcS_S_,"ax",@progbits
	.align	128
        .global         _Z7oneCelliPcS_S_
        .type           _Z7oneCelliPcS_S_,@function
        .size           _Z7oneCelliPcS_S_,(.L_x_2 - _Z7oneCelliPcS_S_)
        .other          _Z7oneCelliPcS_S_,@"STO_CUDA_ENTRY STV_DEFAULT"
_Z7oneCelliPcS_S_:
.text._Z7oneCelliPcS_S_:
[----:B------:R-:W-:Y:S01]  /*0000*/  LDC R1, c[0x0][0x37c] ;  /* 0x0000df00ff017b82 */ /* 0x000fe20000000800 */
[----:B------:R-:W0:Y:S07]  /*0010*/  S2R R0, SR_TID.Y ;  /* 0x0000000000007919 */ /* 0x000e2e0000002200 */
[----:B------:R-:W0:Y:S01]  /*0020*/  S2UR UR4, SR_CTAID.Y ;  /* 0x00000000000479c3 */ /* 0x000e220000002600 */
[----:B------:R-:W1:Y:S01]  /*0030*/  LDCU UR8, c[0x0][0x380] ;  /* 0x00007000ff0877ac */ /* 0x000e620008000800 */
[----:B------:R-:W2:Y:S06]  /*0040*/  S2R R5, SR_TID.X ;  /* 0x0000000000057919 */ /* 0x000eac0000002100 */
[----:B------:R-:W0:Y:S08]  /*0050*/  LDC R3, c[0x0][0x364] ;  /* 0x0000d900ff037b82 */ /* 0x000e300000000800 */
[----:B------:R-:W2:Y:S08]  /*0060*/  S2UR UR5, SR_CTAID.X ;  /* 0x00000000000579c3 */ /* 0x000eb00000002500 */
[----:B------:R-:W2:Y:S01]  /*0070*/  LDC R2, c[0x0][0x360] ;  /* 0x0000d800ff027b82 */ /* 0x000ea20000000800 */
[----:B0-----:R-:W-:-:S02]  /*0080*/  IMAD R3, R3, UR4, R0 ;  /* 0x0000000403037c24 */ /* 0x001fc4000f8e0200 */
[----:B--2---:R-:W-:-:S05]  /*0090*/  IMAD R0, R2, UR5, R5 ;  /* 0x0000000502007c24 */ /* 0x004fca000f8e0205 */
[----:B------:R-:W-:-:S04]  /*00a0*/  VIMNMX R2, PT, PT, R3, R0, !PT ;  /* 0x0000000003027248 */ /* 0x000fc80007fe0100 */
[----:B-1----:R-:W-:-:S13]  /*00b0*/  ISETP.GE.AND P0, PT, R2, UR8, PT ;  /* 0x0000000802007c0c */ /* 0x002fda000bf06270 */
[----:B------:R-:W-:Y:S05]  /*00c0*/  @P0 EXIT ;  /* 0x000000000000094d */ /* 0x000fea0003800000 */
[----:B------:R-:W0:Y:S01]  /*00d0*/  LDCU.64 UR4, c[0x0][0x388] ;  /* 0x00007100ff0477ac */ /* 0x000e220008000a00 */
[----:B------:R-:W-:Y:S01]  /*00e0*/  IMAD R5, R3, UR8, RZ ;  /* 0x0000000803057c24 */ /* 0x000fe2000f8e02ff */
[----:B------:R-:W1:Y:S03]  /*00f0*/  LDCU.64 UR6, c[0x0][0x358] ;  /* 0x00006b00ff0677ac */ /* 0x000e660008000a00 */
[----:B------:R-:W-:-:S05]  /*0100*/  IMAD.IADD R8, R0, 0x1, R5 ;  /* 0x0000000100087824 */ /* 0x000fca00078e0205 */
[----:B------:R-:W-:Y:S02]  /*0110*/  SHF.R.S32.HI R4, RZ, 0x1f, R8 ;  /* 0x0000001fff047819 */ /* 0x000fe40000011408 */
[----:B0-----:R-:W-:-:S04]  /*0120*/  IADD3 R6, P0, PT, R8, UR4, RZ ;  /* 0x0000000408067c10 */ /* 0x001fc8000ff1e0ff */
[----:B------:R-:W-:-:S05]  /*0130*/  IADD3.X R7, PT, PT, R4, UR5, RZ, P0, !PT ;  /* 0x0000000504077c10 */ /* 0x000fca00087fe4ff */
[----:B-1----:R-:W2:Y:S02]  /*0140*/  LDG.E.U8 R2, desc[UR6][R6.64] ;  /* 0x0000000606027981 */ /* 0x002ea4000c1e1100 */
[----:B--2---:R-:W-:-:S13]  /*0150*/  ISETP.NE.AND P0, PT, R2, RZ, PT ;  /* 0x000000ff0200720c */ /* 0x004fda0003f05270 */
[----:B------:R-:W-:Y:S05]  /*0160*/  @P0 BRA `(.L_x_0) ;  /* 0x0000000400240947 */ /* 0x000fea0003800000 */
[----:B------:R-:W0:Y:S02]  /*0170*/  LDCU.64 UR4, c[0x0][0x390] ;  /* 0x00007200ff0477ac */ /* 0x000e240008000a00 */
[----:B0-----:R-:W-:-:S04]  /*0180*/  IADD3 R8, P0, PT, R8, UR4, RZ ;  /* 0x0000000408087c10 */ /* 0x001fc8000ff1e0ff */
[----:B------:R-:W-:-:S05]  /*0190*/  IADD3.X R9, PT, PT, R4, UR5, RZ, P0, !PT ;  /* 0x0000000504097c10 */ /* 0x000fca00087fe4ff */
[----:B------:R-:W2:Y:S02]  /*01a0*/  LDG.E.U8 R8, desc[UR6][R8.64] ;  /* 0x0000000608087981 */ /* 0x000ea4000c1e1100 */
[----:B--2---:R-:W-:-:S13]  /*01b0*/  ISETP.NE.AND P0, PT, R8, 0x3, PT ;  /* 0x000000030800780c */ /* 0x004fda0003f05270 */
[----:B------:R-:W-:Y:S05]  /*01c0*/  @P0 EXIT ;  /* 0x000000000000094d */ /* 0x000fea0003800000 */
[C---:B------:R-:W-:Y:S01]  /*01d0*/  ISETP.NE.AND P0, PT, R3.reuse, RZ, PT ;  /* 0x000000ff0300720c */ /* 0x040fe20003f05270 */
[----:B------:R-:W0:Y:S01]  /*01e0*/  LDCU.64 UR10, c[0x0][0x398] ;  /* 0x00007300ff0a77ac */ /* 0x000e220008000a00 */
[----:B------:R-:W-:Y:S02]  /*01f0*/  IMAD.MOV.U32 R16, RZ, RZ, 0x1 ;  /* 0x00000001ff107424 */ /* 0x000fe400078e00ff */
[----:B------:R-:W-:Y:S02]  /*0200*/  SEL R2, R3, UR8, P0 ;  /* 0x0000000803027c07 */ /* 0x000fe40008000000 */
[----:B------:R-:W-:Y:S01]  /*0210*/  ISETP.NE.AND P0, PT, R0, RZ, PT ;  /* 0x000000ff0000720c */ /* 0x000fe20003f05270 */
[----:B------:R1:W-:Y:S02]  /*0220*/  STG.E.U8 desc[UR6][R6.64], R16 ;  /* 0x0000001006007986 */ /* 0x0003e4000c101106 */
[----:B------:R-:W-:Y:S01]  /*0230*/  VIADD R2, R2, 0xffffffff ;  /* 0xffffffff02027836 */ /* 0x000fe20000000000 */
[----:B------:R-:W-:-:S03]  /*0240*/  SEL R4, R0, UR8, P0 ;  /* 0x0000000800047c07 */ /* 0x000fc60008000000 */
[----:B------:R-:W-:Y:S01]  /*0250*/  IMAD R13, R2, UR8, RZ ;  /* 0x00000008020d7c24 */ /* 0x000fe2000f8e02ff */
[----:B------:R-:W-:-:S04]  /*0260*/  SHF.R.S32.HI R2, RZ, 0x1f, R4 ;  /* 0x0000001fff027819 */ /* 0x000fc80000011404 */
[----:B------:R-:W-:Y:S02]  /*0270*/  SHF.R.S32.HI R9, RZ, 0x1f, R13 ;  /* 0x0000001fff097819 */ /* 0x000fe4000001140d */
[----:B0-----:R-:W-:-:S04]  /*0280*/  IADD3 R10, P0, P1, R13, UR10, R4 ;  /* 0x0000000a0d0a7c10 */ /* 0x001fc8000f91e004 */
[----:B------:R-:W-:-:S05]  /*0290*/  IADD3.X R11, PT, PT, R9, UR11, R2, P0, P1 ;  /* 0x0000000b090b7c10 */ /* 0x000fca00087e2402 */
[----:B------:R-:W2:Y:S01]  /*02a0*/  LDG.E.U8 R12, desc[UR6][R10.64+-0x1] ;  /* 0xffffff060a0c7981 */ /* 0x000ea2000c1e1100 */
[----:B------:R-:W-:-:S05]  /*02b0*/  IMAD.IADD R9, R0, 0x1, R13 ;  /* 0x0000000100097824 */ /* 0x000fca00078e020d */
[----:B------:R-:W-:-:S04]  /*02c0*/  IADD3 R8, P0, PT, R9, UR10, RZ ;  /* 0x0000000a09087c10 */ /* 0x000fc8000ff1e0ff */
[----:B------:R-:W-:Y:S01]  /*02d0*/  LEA.HI.X.SX32 R9, R9, UR11, 0x1, P0 ;  /* 0x0000000b09097c11 */ /* 0x000fe200080f0eff */
[----:B------:R-:W-:Y:S01]  /*02e0*/  UIADD3 UR4, UPT, UPT, UR8, -0x1, URZ ;  /* 0xffffffff08047890 */ /* 0x000fe2000fffe0ff */
[----:B--2---:R-:W-:-:S05]  /*02f0*/  VIADD R15, R12, 0x1 ;  /* 0x000000010c0f7836 */ /* 0x004fca0000000000 */
[----:B------:R0:W-:Y:S04]  /*0300*/  STG.E.U8 desc[UR6][R10.64+-0x1], R15 ;  /* 0xffffff0f0a007986 */ /* 0x0001e8000c101106 */
[----:B------:R-:W2:Y:S01]  /*0310*/  LDG.E.U8 R14, desc[UR6][R8.64] ;  /* 0x00000006080e7981 */ /* 0x000ea2000c1e1100 */
[C---:B------:R-:W-:Y:S01]  /*0320*/  VIADD R12, R0.reuse, 0x1 ;  /* 0x00000001000c7836 */ /* 0x040fe20000000000 */
[----:B------:R-:W-:-:S04]  /*0330*/  ISETP.NE.AND P0, PT, R0, UR4, PT ;  /* 0x0000000400007c0c */ /* 0x000fc8000bf05270 */
[----:B-1----:R-:W-:-:S05]  /*0340*/  SEL R6, R12, RZ, P0 ;  /* 0x000000ff0c067207 */ /* 0x002fca0000000000 */
[----:B------:R-:W-:-:S05]  /*0350*/  IMAD.IADD R13, R6, 0x1, R13 ;  /* 0x00000001060d7824 */ /* 0x000fca00078e020d */
[----:B------:R-:W-:-:S04]  /*0360*/  IADD3 R12, P0, PT, R13, UR10, RZ ;  /* 0x0000000a0d0c7c10 */ /* 0x000fc8000ff1e0ff */
[----:B------:R-:W-:Y:S01]  /*0370*/  LEA.HI.X.SX32 R13, R13, UR11, 0x1, P0 ;  /* 0x0000000b0d0d7c11 */ /* 0x000fe200080f0eff */
[----:B--2---:R-:W-:-:S05]  /*0380*/  VIADD R7, R14, 0x1 ;  /* 0x000000010e077836 */ /* 0x004fca0000000000 */
[----:B------:R1:W-:Y:S04]  /*0390*/  STG.E.U8 desc[UR6][R8.64], R7 ;  /* 0x0000000708007986 */ /* 0x0003e8000c101106 */
[----:B0-----:R-:W2:Y:S01]  /*03a0*/  LDG.E.U8 R10, desc[UR6][R12.64] ;  /* 0x000000060c0a7981 */ /* 0x001ea2000c1e1100 */
[--C-:B------:R-:W-:Y:S02]  /*03b0*/  SHF.R.S32.HI R11, RZ, 0x1f, R5.reuse ;  /* 0x0000001fff0b7819 */ /* 0x100fe40000011405 */
[----:B------:R-:W-:-:S04]  /*03c0*/  IADD3 R14, P0, P1, R4, UR10, R5 ;  /* 0x0000000a040e7c10 */ /* 0x000fc8000f91e005 */
[----:B------:R-:W-:Y:S01]  /*03d0*/  IADD3.X R15, PT, PT, R2, UR11, R11, P0, P1 ;  /* 0x0000000b020f7c10 */ /* 0x000fe200087e240b */
[----:B--2---:R-:W-:-:S05]  /*03e0*/  VIADD R17, R10, 0x1 ;  /* 0x000000010a117836 */ /* 0x004fca0000000000 */
[----:B------:R0:W-:Y:S04]  /*03f0*/  STG.E.U8 desc[UR6][R12.64], R17 ;  /* 0x000000110c007986 */ /* 0x0001e8000c101106 */
[----:B------:R-:W1:Y:S01]  /*0400*/  LDG.E.U8 R16, desc[UR6][R14.64+-0x1] ;  /* 0xffffff060e107981 */ /* 0x000e62000c1e1100 */
[----:B------:R-:W-:-:S05]  /*0410*/  IMAD.IADD R5, R5, 0x1, R6 ;  /* 0x0000000105057824 */ /* 0x000fca00078e0206 */
[----:B------:R-:W-:-:S04]  /*0420*/  IADD3 R10, P0, PT, R5, UR10, RZ ;  /* 0x0000000a050a7c10 */ /* 0x000fc8000ff1e0ff */
[----:B------:R-:W-:Y:S01]  /*0430*/  LEA.HI.X.SX32 R11, R5, UR11, 0x1, P0 ;  /* 0x0000000b050b7c11 */ /* 0x000fe200080f0eff */
[----:B------:R-:W-:Y:S02]  /*0440*/  VIADD R5, R3, 0x1 ;  /* 0x0000000103057836 */ /* 0x000fe40000000000 */
[----:B-1----:R-:W-:-:S05]  /*0450*/  VIADD R7, R16, 0x1 ;  /* 0x0000000110077836 */ /* 0x002fca0000000000 */
[----:B------:R1:W-:Y:S04]  /*0460*/  STG.E.U8 desc[UR6][R14.64+-0x1], R7 ;  /* 0xffffff070e007986 */ /* 0x0003e8000c101106 */
[----:B------:R-:W2:Y:S01]  /*0470*/  LDG.E.U8 R8, desc[UR6][R10.64] ;  /* 0x000000060a087981 */ /* 0x000ea2000c1e1100 */
[----:B------:R-:W-:-:S04]  /*0480*/  ISETP.NE.AND P0, PT, R3, UR4, PT ;  /* 0x0000000403007c0c */ /* 0x000fc8000bf05270 */
[----:B------:R-:W-:-:S05]  /*0490*/  SEL R5, R5, RZ, P0 ;  /* 0x000000ff05057207 */ /* 0x000fca0000000000 */
[----:B0-----:R-:W-:-:S05]  /*04a0*/  IMAD R13, R5, UR8, RZ ;  /* 0x00000008050d7c24 */ /* 0x001fca000f8e02ff */
[----:B------:R-:W-:Y:S02]  /*04b0*/  IADD3 R4, P0, P1, R13, UR10, R4 ;  /* 0x0000000a0d047c10 */ /* 0x000fe4000f91e004 */
[----:B------:R-:W-:-:S04]  /*04c0*/  SHF.R.S32.HI R3, RZ, 0x1f, R13 ;  /* 0x0000001fff037819 */ /* 0x000fc8000001140d */
[----:B------:R-:W-:Y:S01]  /*04d0*/  IADD3.X R5, PT, PT, R3, UR11, R2, P0, P1 ;  /* 0x0000000b03057c10 */ /* 0x000fe200087e2402 */
[----:B--2---:R-:W-:-:S05]  /*04e0*/  VIADD R9, R8, 0x1 ;  /* 0x0000000108097836 */ /* 0x004fca0000000000 */
[----:B------:R0:W-:Y:S04]  /*04f0*/  STG.E.U8 desc[UR6][R10.64], R9 ;  /* 0x000000090a007986 */ /* 0x0001e8000c101106 */
[----:B-1----:R-:W2:Y:S01]  /*0500*/  LDG.E.U8 R7, desc[UR6][R4.64+-0x1] ;  /* 0xffffff0604077981 */ /* 0x002ea2000c1e1100 */
[----:B------:R-:W-:-:S05]  /*0510*/  IMAD.IADD R0, R0, 0x1, R13 ;  /* 0x0000000100007824 */ /* 0x000fca00078e020d */
[----:B------:R-:W-:-:S04]  /*0520*/  IADD3 R2, P0, PT, R0, UR10, RZ ;  /* 0x0000000a00027c10 */ /* 0x000fc8000ff1e0ff */
[----:B------:R-:W-:Y:S01]  /*0530*/  LEA.HI.X.SX32 R3, R0, UR11, 0x1, P0 ;  /* 0x0000000b00037c11 */ /* 0x000fe200080f0eff */
[----:B--2---:R-:W-:-:S05]  /*0540*/  VIADD R15, R7, 0x1 ;  /* 0x00000001070f7836 */ /* 0x004fca0000000000 */
[----:B------:R-:W-:Y:S04]  /*0550*/  STG.E.U8 desc[UR6][R4.64+-0x1], R15 ;  /* 0xffffff0f04007986 */ /* 0x000fe8000c101106 */
[----:B------:R-:W0:Y:S01]  /*0560*/  LDG.E.U8 R0, desc[UR6][R2.64] ;  /* 0x0000000602007981 */ /* 0x000e22000c1e1100 */
[----:B------:R-:W-:-:S05]  /*0570*/  IMAD.IADD R13, R6, 0x1, R13 ;  /* 0x00000001060d7824 */ /* 0x000fca00078e020d */
[----:B------:R-:W-:-:S04]  /*0580*/  IADD3 R6, P0, PT, R13, UR10, RZ ;  /* 0x0000000a0d067c10 */ /* 0x000fc8000ff1e0ff */
[----:B------:R-:W-:Y:S01]  /*0590*/  LEA.HI.X.SX32 R7, R13, UR11, 0x1, P0 ;  /* 0x0000000b0d077c11 */ /* 0x000fe200080f0eff */
[----:B0-----:R-:W-:-:S05]  /*05a0*/  VIADD R9, R0, 0x1 ;  /* 0x0000000100097836 */ /* 0x001fca0000000000 */
[----:B------:R-:W-:Y:S04]  /*05b0*/  STG.E.U8 desc[UR6][R2.64], R9 ;  /* 0x0000000902007986 */ /* 0x000fe8000c101106 */
[----:B------:R-:W2:Y:S02]  /*05c0*/  LDG.E.U8 R0, desc[UR6][R6.64] ;  /* 0x0000000606007981 */ /* 0x000ea4000c1e1100 */
[----:B--2---:R-:W-:-:S05]  /*05d0*/  VIADD R11, R0, 0x1 ;  /* 0x00000001000b7836 */ /* 0x004fca0000000000 */
[----:B------:R-:W-:Y:S01]  /*05e0*/  STG.E.U8 desc[UR6][R6.64], R11 ;  /* 0x0000000b06007986 */ /* 0x000fe2000c101106 */
[----:B------:R-:W-:Y:S05]  /*05f0*/  EXIT ;  /* 0x000000000000794d */ /* 0x000fea0003800000 */
.L_x_0:
[----:B------:R-:W0:Y:S02]  /*0600*/  LDCU.64 UR4, c[0x0][0x390] ;  /* 0x00007200ff0477ac */ /* 0x000e240008000a00 */
[----:B0-----:R-:W-:-:S04]  /*0610*/  IADD3 R8, P0, PT, R8, UR4, RZ ;  /* 0x0000000408087c10 */ /* 0x001fc8000ff1e0ff */
[----:B------:R-:W-:-:S05]  /*0620*/  IADD3.X R9, PT, PT, R4, UR5, RZ, P0, !PT ;  /* 0x0000000504097c10 */ /* 0x000fca00087fe4ff */
[----:B------:R-:W2:Y:S02]  /*0630*/  LDG.E.U8 R8, desc[UR6][R8.64] ;  /* 0x0000000608087981 */ /* 0x000ea4000c1e1100 */
[----:B--2---:R-:W-:-:S04]  /*0640*/  LOP3.LUT R2, R8, 0xfe, RZ, 0xc0, !PT ;  /* 0x000000fe08027812 */ /* 0x004fc800078ec0ff */
[----:B------:R-:W-:-:S13]  /*0650*/  ISETP.NE.AND P0, PT, R2, 0x2, PT ;  /* 0x000000020200780c */ /* 0x000fda0003f05270 */
[----:B------:R-:W-:Y:S05]  /*0660*/  @!P0 EXIT ;  /* 0x000000000000894d */ /* 0x000fea0003800000 */
[C---:B------:R-:W-:Y:S01]  /*0670*/  ISETP.NE.AND P0, PT, R3.reuse, RZ, PT ;  /* 0x000000ff0300720c */ /* 0x040fe20003f05270 */
[----:B------:R-:W0:Y:S01]  /*0680*/  LDCU.64 UR10, c[0x0][0x398] ;  /* 0x00007300ff0a77ac */ /* 0x000e220008000a00 */
[----:B------:R1:W-:Y:S02]  /*0690*/  STG.E.U8 desc[UR6][R6.64], RZ ;  /* 0x000000ff06007986 */ /* 0x0003e4000c101106 */
[----:B------:R-:W-:Y:S02]  /*06a0*/  SEL R2, R3, UR8, P0 ;  /* 0x0000000803027c07 */ /* 0x000fe40008000000 */
[----:B------:R-:W-:-:S03]  /*06b0*/  ISETP.NE.AND P0, PT, R0, RZ, PT ;  /* 0x000000ff0000720c */ /* 0x000fc60003f05270 */
        /* <DEDUP_REMOVED lines=23> */
[----:B------:R-:W2:Y:S01]  /*0830*/  LDG.E.U8 R14, desc[UR6][R10.64] ;  /* 0x000000060a0e7981 */ /* 0x000ea2000c1e1100 */
[--C-:B0-----:R-:W-:Y:S02]  /*0840*/  SHF.R.S32.HI R13, RZ, 0x1f, R5.reuse ;  /* 0x0000001fff0d7819 */ /* 0x101fe40000011405 */
        /* <DEDUP_REMOVED lines=36> */
.L_x_1:
[----:B------:R-:W-:-:S00]  /*0a90*/  BRA `(.L_x_1) ;  /* 0xfffffffc00fc7947 */ /* 0x000fc0000383ffff */
[----:B------:R-:W-:-:S00]  /*0aa0*/  NOP ;  /* 0x0000000000007918 */ /* 0x000fc00000000000 */
        /* <DEDUP_REMOVED lines=13> */
.L_x_2:


//--------------------- .nv.shared.reserved.0     --------------------------
	.section	.nv.shared.reserved.0,"aw",@nobits
	.weak		__nv_reservedSMEM_offset_0_alias
	.size		__nv_reservedSMEM_offset_0_alias, 0, 64
	.other		__nv_reservedSMEM_offset_0_alias,@"STO_CUDA_RESERVED_SHARED STV_DEFAULT"
__nv_reservedSMEM_offset_0_alias:
	.zero		0
	.zero		64


//--------------------- .nv.constant0._Z7oneCelliPcS_S_ --------------------------
	.section	.nv.constant0._Z7oneCelliPcS_S_,"a",@progbits
	.sectionflags	@""
	.align	4
.nv.constant0._Z7oneCelliPcS_S_:
	.zero		928


//--------------------- SYMBOLS --------------------------

	.type		.nv.reservedSmem.offset0,@object
	.size		.nv.reservedSmem.offset0,0x4
